//
// Generated by NVIDIA NVVM Compiler
//
// Compiler Build ID: CL-19856038
// Cuda compilation tools, release 7.5, V7.5.17
// Based on LLVM 3.4svn
//

.version 4.3
.target sm_20
.address_size 64

	// .globl	vmultbangupdate

.visible .entry vmultbangupdate(
	.param .u32 vmultbangupdate_param_0,
	.param .f64 vmultbangupdate_param_1,
	.param .u64 vmultbangupdate_param_2,
	.param .u64 vmultbangupdate_param_3,
	.param .u64 vmultbangupdate_param_4
)
{
	.reg .pred 	%p<2>;
	.reg .b32 	%r<6>;
	.reg .f64 	%fd<7>;
	.reg .b64 	%rd<11>;


	ld.param.u32 	%r2, [vmultbangupdate_param_0];
	ld.param.f64 	%fd1, [vmultbangupdate_param_1];
	ld.param.u64 	%rd1, [vmultbangupdate_param_2];
	ld.param.u64 	%rd2, [vmultbangupdate_param_3];
	ld.param.u64 	%rd3, [vmultbangupdate_param_4];
	mov.u32 	%r3, %tid.x;
	mov.u32 	%r4, %ntid.x;
	mov.u32 	%r5, %ctaid.x;
	mad.lo.s32 	%r1, %r4, %r5, %r3;
	setp.ge.s32	%p1, %r1, %r2;
	@%p1 bra 	BB0_2;

	cvta.to.global.u64 	%rd4, %rd1;
	mul.wide.s32 	%rd5, %r1, 8;
	add.s64 	%rd6, %rd4, %rd5;
	ld.global.f64 	%fd2, [%rd6];
	mul.f64 	%fd3, %fd2, %fd1;
	cvta.to.global.u64 	%rd7, %rd2;
	add.s64 	%rd8, %rd7, %rd5;
	ld.global.f64 	%fd4, [%rd8];
	cvta.to.global.u64 	%rd9, %rd3;
	add.s64 	%rd10, %rd9, %rd5;
	ld.global.f64 	%fd5, [%rd10];
	fma.rn.f64 	%fd6, %fd3, %fd4, %fd5;
	st.global.f64 	[%rd10], %fd6;

BB0_2:
	ret;
}




// ===== COMPILED SASS (sm_100) =====

	.target	sm_100

	.elftype	@"ET_EXEC"


//--------------------- .note.nv.tkinfo           --------------------------
	.section	.note.nv.tkinfo,"",@"SHT_NOTE"
	.sectionflags	@"SHF_NOTE_NV_TKINFO"
	.tkinfo
        /*0018*/ 	.word	0x00000002
        /*0030*/ 	.string	""
        /*0030*/ 	.string	"ptxas"
        /*0030*/ 	.string	"Cuda compilation tools, release 13.0, V13.0.88"
        /*0030*/ 	.string	"Build cuda_13.0.r13.0/compiler.36424714_0"
        /*0030*/ 	.string	"-arch sm_100 "



//--------------------- .note.nv.cuinfo           --------------------------
	.section	.note.nv.cuinfo,"",@"SHT_NOTE"
	.sectionflags	@"SHF_NOTE_NV_CUINFO"
        /*0018*/ 	.short	0x0002
        /*001a*/ 	.short	0x0014
        /*001c*/ 	.short	0x0082
	.zero		2


//--------------------- .nv.info                  --------------------------
	.section	.nv.info,"",@"SHT_CUDA_INFO"
	.align	4


	//----- nvinfo : EIATTR_REGCOUNT
	.align		4
        /*0000*/ 	.byte	0x04, 0x2f
        /*0002*/ 	.short	(.L_1 - .L_0)
	.align		4
.L_0:
        /*0004*/ 	.word	index@(vmultbangupdate)
        /*0008*/ 	.word	0x0000000e


	//----- nvinfo : EIATTR_FRAME_SIZE
	.align		4
.L_1:
        /*000c*/ 	.byte	0x04, 0x11
        /*000e*/ 	.short	(.L_3 - .L_2)
	.align		4
.L_2:
        /*0010*/ 	.word	index@(vmultbangupdate)
        /*0014*/ 	.word	0x00000000


	//----- nvinfo : EIATTR_MIN_STACK_SIZE
	.align		4
.L_3:
        /*0018*/ 	.byte	0x04, 0x12
        /*001a*/ 	.short	(.L_5 - .L_4)
	.align		4
.L_4:
        /*001c*/ 	.word	index@(vmultbangupdate)
        /*0020*/ 	.word	0x00000000
.L_5:


//--------------------- .nv.compat                --------------------------
	.section	.nv.compat,"",@"SHT_CUDA_COMPAT_INFO"
	.align	4
        /*0000*/ 	.byte	0x02, 0x09, 0x00, 0x00, 0x02, 0x02, 0x01, 0x00, 0x02, 0x05, 0x05, 0x00, 0x03, 0x07, 0x01, 0x01
        /*0010*/ 	.byte	0x02, 0x03, 0x00, 0x00, 0x02, 0x06, 0x01, 0x00, 0x04, 0x0b, 0x08, 0x00, 0x01, 0x00, 0x00, 0x00
        /*0020*/ 	.byte	0x00, 0x00, 0x00, 0x00


//--------------------- .nv.info.vmultbangupdate  --------------------------
	.section	.nv.info.vmultbangupdate,"",@"SHT_CUDA_INFO"
	.sectionflags	@""
	.align	4


	//----- nvinfo : EIATTR_CUDA_API_VERSION
	.align		4
        /*0000*/ 	.byte	0x04, 0x37
        /*0002*/ 	.short	(.L_7 - .L_6)
.L_6:
        /*0004*/ 	.word	0x00000082


	//----- nvinfo : EIATTR_KPARAM_INFO
	.align		4
.L_7:
        /*0008*/ 	.byte	0x04, 0x17
        /*000a*/ 	.short	(.L_9 - .L_8)
.L_8:
        /*000c*/ 	.word	0x00000000
        /*0010*/ 	.short	0x0004
        /*0012*/ 	.short	0x0020
        /*0014*/ 	.byte	0x00, 0xf0, 0x21, 0x00


	//----- nvinfo : EIATTR_KPARAM_INFO
	.align		4
.L_9:
        /*0018*/ 	.byte	0x04, 0x17
        /*001a*/ 	.short	(.L_11 - .L_10)
.L_10:
        /*001c*/ 	.word	0x00000000
        /*0020*/ 	.short	0x0003
        /*0022*/ 	.short	0x0018
        /*0024*/ 	.byte	0x00, 0xf0, 0x21, 0x00


	//----- nvinfo : EIATTR_KPARAM_INFO
	.align		4
.L_11:
        /*0028*/ 	.byte	0x04, 0x17
        /*002a*/ 	.short	(.L_13 - .L_12)
.L_12:
        /*002c*/ 	.word	0x00000000
        /*0030*/ 	.short	0x0002
        /*0032*/ 	.short	0x0010
        /*0034*/ 	.byte	0x00, 0xf0, 0x21, 0x00


	//----- nvinfo : EIATTR_KPARAM_INFO
	.align		4
.L_13:
        /*0038*/ 	.byte	0x04, 0x17
        /*003a*/ 	.short	(.L_15 - .L_14)
.L_14:
        /*003c*/ 	.word	0x00000000
        /*0040*/ 	.short	0x0001
        /*0042*/ 	.short	0x0008
        /*0044*/ 	.byte	0x00, 0xf0, 0x21, 0x00


	//----- nvinfo : EIATTR_KPARAM_INFO
	.align		4
.L_15:
        /*0048*/ 	.byte	0x04, 0x17
        /*004a*/ 	.short	(.L_17 - .L_16)
.L_16:
        /*004c*/ 	.word	0x00000000
        /*0050*/ 	.short	0x0000
        /*0052*/ 	.short	0x0000
        /*0054*/ 	.byte	0x00, 0xf0, 0x11, 0x00


	//----- nvinfo : EIATTR_SPARSE_MMA_MASK
	.align		4
.L_17:
        /*0058*/ 	.byte	0x03, 0x50
        /*005a*/ 	.short	0x0000


	//----- nvinfo : EIATTR_MAXREG_COUNT
	.align		4
        /*005c*/ 	.byte	0x03, 0x1b
        /*005e*/ 	.short	0x00ff


	//----- nvinfo : EIATTR_MERCURY_ISA_VERSION
	.align		4
        /*0060*/ 	.byte	0x03, 0x5f
        /*0062*/ 	.short	0x0101


	//----- nvinfo : EIATTR_VRC_CTA_INIT_COUNT
	.align		4
        /*0064*/ 	.byte	0x02, 0x4a
	.zero		1
	.zero		1


	//----- nvinfo : EIATTR_EXIT_INSTR_OFFSETS
	.align		4
        /*0068*/ 	.byte	0x04, 0x1c
        /*006a*/ 	.short	(.L_19 - .L_18)


	//   ....[0]....
.L_18:
        /*006c*/ 	.word	0x00000070


	//   ....[1]....
        /*0070*/ 	.word	0x00000160


	//----- nvinfo : EIATTR_CBANK_PARAM_SIZE
	.align		4
.L_19:
        /*0074*/ 	.byte	0x03, 0x19
        /*0076*/ 	.short	0x0028


	//----- nvinfo : EIATTR_PARAM_CBANK
	.align		4
        /*0078*/ 	.byte	0x04, 0x0a
        /*007a*/ 	.short	(.L_21 - .L_20)
	.align		4
.L_20:
        /*007c*/ 	.word	index@(.nv.constant0.vmultbangupdate)
        /*0080*/ 	.short	0x0380
        /*0082*/ 	.short	0x0028


	//----- nvinfo : EIATTR_SW_WAR
	.align		4
.L_21:
        /*0084*/ 	.byte	0x04, 0x36
        /*0086*/ 	.short	(.L_23 - .L_22)
.L_22:
        /*0088*/ 	.word	0x00000008
.L_23:


//--------------------- .nv.callgraph             --------------------------
	.section	.nv.callgraph,"",@"SHT_CUDA_CALLGRAPH"
	.align	4
	.sectionentsize	8
	.align		4
        /*0000*/ 	.word	0x00000000
	.align		4
        /*0004*/ 	.word	0xffffffff
	.align		4
        /*0008*/ 	.word	0x00000000
	.align		4
        /*000c*/ 	.word	0xfffffffe
	.align		4
        /*0010*/ 	.word	0x00000000
	.align		4
        /*0014*/ 	.word	0xfffffffd
	.align		4
        /*0018*/ 	.word	0x00000000
	.align		4
        /*001c*/ 	.word	0xfffffffc


//--------------------- .text.vmultbangupdate     --------------------------
	.section	.text.vmultbangupdate,"ax",@progbits
	.align	128
        .global         vmultbangupdate
        .type           vmultbangupdate,@function
        .size           vmultbangupdate,(.L_x_1 - vmultbangupdate)
        .other          vmultbangupdate,@"STO_CUDA_ENTRY STV_DEFAULT"
vmultbangupdate:
.text.vmultbangupdate:
[----:B------:R-:W-:Y:S01]  /*0000*/  LDC R1, c[0x0][0x37c] ;  /* 0x0000df00ff017b82 */ /* 0x000fe20000000800 */
[----:B------:R-:W0:Y:S01]  /*0010*/  S2R R5, SR_TID.X ;  /* 0x0000000000057919 */ /* 0x000e220000002100 */
[----:B------:R-:W0:Y:S01]  /*0020*/  LDCU UR4, c[0x0][0x360] ;  /* 0x00006c00ff0477ac */ /* 0x000e220008000800 */
[----:B------:R-:W0:Y:S01]  /*0030*/  S2R R0, SR_CTAID.X ;  /* 0x0000000000007919 */ /* 0x000e220000002500 */
[----:B------:R-:W1:Y:S01]  /*0040*/  LDCU UR5, c[0x0][0x380] ;  /* 0x00007000ff0577ac */ /* 0x000e620008000800 */
[----:B0-----:R-:W-:-:S05]  /*0050*/  IMAD R5, R0, UR4, R5 ;  /* 0x0000000400057c24 */ /* 0x001fca000f8e0205 */
[----:B-1----:R-:W-:-:S13]  /*0060*/  ISETP.GE.AND P0, PT, R5, UR5, PT ;  /* 0x0000000505007c0c */ /* 0x002fda000bf06270 */
[----:B------:R-:W-:Y:S05]  /*0070*/  @P0 EXIT ;  /* 0x000000000000094d */ /* 0x000fea0003800000 */
[----:B------:R-:W0:Y:S01]  /*0080*/  LDC.64 R2, c[0x0][0x390] ;  /* 0x0000e400ff027b82 */ /* 0x000e220000000a00 */
[----:B------:R-:W1:Y:S01]  /*0090*/  LDCU.64 UR4, c[0x0][0x358] ;  /* 0x00006b00ff0477ac */ /* 0x000e620008000a00 */
[----:B------:R-:W2:Y:S06]  /*00a0*/  LDCU.64 UR6, c[0x0][0x388] ;  /* 0x00007100ff0677ac */ /* 0x000eac0008000a00 */
[----:B------:R-:W3:Y:S08]  /*00b0*/  LDC.64 R6, c[0x0][0x398] ;  /* 0x0000e600ff067b82 */ /* 0x000ef00000000a00 */
[----:B------:R-:W4:Y:S01]  /*00c0*/  LDC.64 R8, c[0x0][0x3a0] ;  /* 0x0000e800ff087b82 */ /* 0x000f220000000a00 */
[----:B0-----:R-:W-:-:S06]  /*00d0*/  IMAD.WIDE R2, R5, 0x8, R2 ;  /* 0x0000000805027825 */ /* 0x001fcc00078e0202 */
[----:B-1----:R-:W2:Y:S01]  /*00e0*/  LDG.E.64 R2, desc[UR4][R2.64] ;  /* 0x0000000402027981 */ /* 0x002ea2000c1e1b00 */
[----:B---3--:R-:W-:-:S06]  /*00f0*/  IMAD.WIDE R6, R5, 0x8, R6 ;  /* 0x0000000805067825 */ /* 0x008fcc00078e0206 */
[----:B------:R-:W3:Y:S01]  /*0100*/  LDG.E.64 R6, desc[UR4][R6.64] ;  /* 0x0000000406067981 */ /* 0x000ee2000c1e1b00 */
[----:B----4-:R-:W-:-:S05]  /*0110*/  IMAD.WIDE R8, R5, 0x8, R8 ;  /* 0x0000000805087825 */ /* 0x010fca00078e0208 */
[----:B------:R-:W3:Y:S01]  /*0120*/  LDG.E.64 R10, desc[UR4][R8.64] ;  /* 0x00000004080a7981 */ /* 0x000ee2000c1e1b00 */
[----:B--2---:R-:W-:-:S08]  /*0130*/  DMUL R4, R2, UR6 ;  /* 0x0000000602047c28 */ /* 0x004fd00008000000 */
[----:B---3--:R-:W-:-:S07]  /*0140*/  DFMA R4, R4, R6, R10 ;  /* 0x000000060404722b */ /* 0x008fce000000000a */
[----:B------:R-:W-:Y:S01]  /*0150*/  STG.E.64 desc[UR4][R8.64], R4 ;  /* 0x0000000408007986 */ /* 0x000fe2000c101b04 */
[----:B------:R-:W-:Y:S05]  /*0160*/  EXIT ;  /* 0x000000000000794d */ /* 0x000fea0003800000 */
.L_x_0:
[----:B------:R-:W-:-:S00]  /*0170*/  BRA `(.L_x_0) ;  /* 0xfffffffc00fc7947 */ /* 0x000fc0000383ffff */
[----:B------:R-:W-:-:S00]  /*0180*/  NOP ;  /* 0x0000000000007918 */ /* 0x000fc00000000000 */
[----:B------:R-:W-:-:S00]  /*0190*/  NOP ;  /* 0x0000000000007918 */ /* 0x000fc00000000000 */
[----:B------:R-:W-:-:S00]  /*01a0*/  NOP ;  /* 0x0000000000007918 */ /* 0x000fc00000000000 */
[----:B------:R-:W-:-:S00]  /*01b0*/  NOP ;  /* 0x0000000000007918 */ /* 0x000fc00000000000 */
[----:B------:R-:W-:-:S00]  /*01c0*/  NOP ;  /* 0x0000000000007918 */ /* 0x000fc00000000000 */
[----:B------:R-:W-:-:S00]  /*01d0*/  NOP ;  /* 0x0000000000007918 */ /* 0x000fc00000000000 */
[----:B------:R-:W-:-:S00]  /*01e0*/  NOP ;  /* 0x0000000000007918 */ /* 0x000fc00000000000 */
[----:B------:R-:W-:-:S00]  /*01f0*/  NOP ;  /* 0x0000000000007918 */ /* 0x000fc00000000000 */
.L_x_1:


//--------------------- .nv.shared.reserved.0     --------------------------
	.section	.nv.shared.reserved.0,"aw",@nobits
	.weak		__nv_reservedSMEM_offset_0_alias
	.size		__nv_reservedSMEM_offset_0_alias, 0, 64
	.other		__nv_reservedSMEM_offset_0_alias,@"STO_CUDA_RESERVED_SHARED STV_DEFAULT"
__nv_reservedSMEM_offset_0_alias:
	.zero		0
	.zero		64


//--------------------- .nv.constant0.vmultbangupdate --------------------------
	.section	.nv.constant0.vmultbangupdate,"a",@progbits
	.sectionflags	@""
	.align	4
.nv.constant0.vmultbangupdate:
	.zero		936


//--------------------- SYMBOLS --------------------------

	.type		.nv.reservedSmem.offset0,@object
	.size		.nv.reservedSmem.offset0,0x4
